//
// Generated by NVIDIA NVVM Compiler
//
// Compiler Build ID: CL-36424714
// Cuda compilation tools, release 13.0, V13.0.88
// Based on NVVM 20.0.0
//

.version 9.0
.target sm_100
.address_size 64

	// .globl	_Z18kernel_deformationPfyS_S_S_iii

.visible .entry _Z18kernel_deformationPfyS_S_S_iii(
	.param .u64 .ptr .align 1 _Z18kernel_deformationPfyS_S_S_iii_param_0,
	.param .u64 _Z18kernel_deformationPfyS_S_S_iii_param_1,
	.param .u64 .ptr .align 1 _Z18kernel_deformationPfyS_S_S_iii_param_2,
	.param .u64 .ptr .align 1 _Z18kernel_deformationPfyS_S_S_iii_param_3,
	.param .u64 .ptr .align 1 _Z18kernel_deformationPfyS_S_S_iii_param_4,
	.param .u32 _Z18kernel_deformationPfyS_S_S_iii_param_5,
	.param .u32 _Z18kernel_deformationPfyS_S_S_iii_param_6,
	.param .u32 _Z18kernel_deformationPfyS_S_S_iii_param_7
)
{
	.reg .pred 	%p<6>;
	.reg .b32 	%r<22>;
	.reg .b32 	%f<18>;
	.reg .b64 	%rd<15>;

	ld.param.u64 	%rd1, [_Z18kernel_deformationPfyS_S_S_iii_param_0];
	ld.param.u64 	%rd2, [_Z18kernel_deformationPfyS_S_S_iii_param_1];
	ld.param.u64 	%rd3, [_Z18kernel_deformationPfyS_S_S_iii_param_2];
	ld.param.u64 	%rd4, [_Z18kernel_deformationPfyS_S_S_iii_param_3];
	ld.param.u64 	%rd5, [_Z18kernel_deformationPfyS_S_S_iii_param_4];
	ld.param.u32 	%r4, [_Z18kernel_deformationPfyS_S_S_iii_param_5];
	ld.param.u32 	%r6, [_Z18kernel_deformationPfyS_S_S_iii_param_6];
	ld.param.u32 	%r7, [_Z18kernel_deformationPfyS_S_S_iii_param_7];
	mov.u32 	%r8, %ctaid.x;
	shl.b32 	%r9, %r8, 4;
	mov.u32 	%r10, %tid.x;
	add.s32 	%r1, %r9, %r10;
	mov.u32 	%r11, %ctaid.y;
	shl.b32 	%r12, %r11, 4;
	mov.u32 	%r13, %tid.y;
	add.s32 	%r14, %r12, %r13;
	mov.u32 	%r15, %ctaid.z;
	shl.b32 	%r16, %r15, 2;
	mov.u32 	%r17, %tid.z;
	add.s32 	%r3, %r16, %r17;
	setp.ge.s32 	%p1, %r1, %r4;
	setp.ge.s32 	%p2, %r14, %r6;
	or.pred  	%p3, %p1, %p2;
	setp.ge.s32 	%p4, %r3, %r7;
	or.pred  	%p5, %p3, %p4;
	@%p5 bra 	$L__BB0_2;
	cvta.to.global.u64 	%rd6, %rd4;
	cvta.to.global.u64 	%rd7, %rd3;
	cvta.to.global.u64 	%rd8, %rd5;
	cvta.to.global.u64 	%rd9, %rd1;
	mad.lo.s32 	%r18, %r4, %r3, %r1;
	mad.lo.s32 	%r19, %r18, %r6, %r14;
	add.s32 	%r20, %r14, 1;
	cvt.rn.f32.u32 	%f1, %r20;
	mul.wide.s32 	%rd10, %r19, 4;
	add.s64 	%rd11, %rd6, %rd10;
	ld.global.f32 	%f2, [%rd11];
	add.f32 	%f3, %f2, %f1;
	cvt.rn.f32.s32 	%f4, %r1;
	add.f32 	%f5, %f4, 0f3F800000;
	add.s64 	%rd12, %rd7, %rd10;
	ld.global.f32 	%f6, [%rd12];
	add.f32 	%f7, %f5, %f6;
	add.s32 	%r21, %r3, 1;
	cvt.rn.f32.u32 	%f8, %r21;
	add.s64 	%rd13, %rd8, %rd10;
	ld.global.f32 	%f9, [%rd13];
	add.f32 	%f10, %f9, %f8;
	add.f32 	%f11, %f3, 0fBF000000;
	add.f32 	%f12, %f7, 0fBF000000;
	add.f32 	%f13, %f10, 0fBF000000;
	tex.3d.v4.f32.f32 	{%f14, %f15, %f16, %f17}, [%rd2, {%f11, %f12, %f13, %f13}];
	add.s64 	%rd14, %rd9, %rd10;
	st.global.f32 	[%rd14], %f14;
$L__BB0_2:
	ret;

}


// ===== COMPILED SASS (sm_100) =====

	.target	sm_100

	.elftype	@"ET_EXEC"


//--------------------- .note.nv.tkinfo           --------------------------
	.section	.note.nv.tkinfo,"",@"SHT_NOTE"
	.sectionflags	@"SHF_NOTE_NV_TKINFO"
	.tkinfo
        /*0018*/ 	.word	0x00000002
        /*0030*/ 	.string	""
        /*0030*/ 	.string	"ptxas"
        /*0030*/ 	.string	"Cuda compilation tools, release 13.0, V13.0.88"
        /*0030*/ 	.string	"Build cuda_13.0.r13.0/compiler.36424714_0"
        /*0030*/ 	.string	"-arch sm_100 -m 64 "



//--------------------- .note.nv.cuinfo           --------------------------
	.section	.note.nv.cuinfo,"",@"SHT_NOTE"
	.sectionflags	@"SHF_NOTE_NV_CUINFO"
        /*0018*/ 	.short	0x0002
        /*001a*/ 	.short	0x0064
        /*001c*/ 	.short	0x0082
	.zero		2


//--------------------- .nv.info                  --------------------------
	.section	.nv.info,"",@"SHT_CUDA_INFO"
	.align	4


	//----- nvinfo : EIATTR_REGCOUNT
	.align		4
        /*0000*/ 	.byte	0x04, 0x2f
        /*0002*/ 	.short	(.L_1 - .L_0)
	.align		4
.L_0:
        /*0004*/ 	.word	index@(_Z18kernel_deformationPfyS_S_S_iii)
        /*0008*/ 	.word	0x0000000e


	//----- nvinfo : EIATTR_FRAME_SIZE
	.align		4
.L_1:
        /*000c*/ 	.byte	0x04, 0x11
        /*000e*/ 	.short	(.L_3 - .L_2)
	.align		4
.L_2:
        /*0010*/ 	.word	index@(_Z18kernel_deformationPfyS_S_S_iii)
        /*0014*/ 	.word	0x00000000


	//----- nvinfo : EIATTR_MIN_STACK_SIZE
	.align		4
.L_3:
        /*0018*/ 	.byte	0x04, 0x12
        /*001a*/ 	.short	(.L_5 - .L_4)
	.align		4
.L_4:
        /*001c*/ 	.word	index@(_Z18kernel_deformationPfyS_S_S_iii)
        /*0020*/ 	.word	0x00000000
.L_5:


//--------------------- .nv.compat                --------------------------
	.section	.nv.compat,"",@"SHT_CUDA_COMPAT_INFO"
	.align	4
        /*0000*/ 	.byte	0x02, 0x09, 0x00, 0x00, 0x02, 0x02, 0x02, 0x00, 0x02, 0x05, 0x05, 0x00, 0x03, 0x07, 0x01, 0x01
        /*0010*/ 	.byte	0x02, 0x03, 0x00, 0x00, 0x02, 0x06, 0x01, 0x00, 0x04, 0x0b, 0x08, 0x00, 0x09, 0x00, 0x00, 0x00
        /*0020*/ 	.byte	0x00, 0x00, 0x00, 0x00


//--------------------- .nv.info._Z18kernel_deformationPfyS_S_S_iii --------------------------
	.section	.nv.info._Z18kernel_deformationPfyS_S_S_iii,"",@"SHT_CUDA_INFO"
	.sectionflags	@""
	.align	4


	//----- nvinfo : EIATTR_CUDA_API_VERSION
	.align		4
        /*0000*/ 	.byte	0x04, 0x37
        /*0002*/ 	.short	(.L_7 - .L_6)
.L_6:
        /*0004*/ 	.word	0x00000082


	//----- nvinfo : EIATTR_KPARAM_INFO
	.align		4
.L_7:
        /*0008*/ 	.byte	0x04, 0x17
        /*000a*/ 	.short	(.L_9 - .L_8)
.L_8:
        /*000c*/ 	.word	0x00000000
        /*0010*/ 	.short	0x0007
        /*0012*/ 	.short	0x0030
        /*0014*/ 	.byte	0x00, 0xf0, 0x11, 0x00


	//----- nvinfo : EIATTR_KPARAM_INFO
	.align		4
.L_9:
        /*0018*/ 	.byte	0x04, 0x17
        /*001a*/ 	.short	(.L_11 - .L_10)
.L_10:
        /*001c*/ 	.word	0x00000000
        /*0020*/ 	.short	0x0006
        /*0022*/ 	.short	0x002c
        /*0024*/ 	.byte	0x00, 0xf0, 0x11, 0x00


	//----- nvinfo : EIATTR_KPARAM_INFO
	.align		4
.L_11:
        /*0028*/ 	.byte	0x04, 0x17
        /*002a*/ 	.short	(.L_13 - .L_12)
.L_12:
        /*002c*/ 	.word	0x00000000
        /*0030*/ 	.short	0x0005
        /*0032*/ 	.short	0x0028
        /*0034*/ 	.byte	0x00, 0xf0, 0x11, 0x00


	//----- nvinfo : EIATTR_KPARAM_INFO
	.align		4
.L_13:
        /*0038*/ 	.byte	0x04, 0x17
        /*003a*/ 	.short	(.L_15 - .L_14)
.L_14:
        /*003c*/ 	.word	0x00000000
        /*0040*/ 	.short	0x0004
        /*0042*/ 	.short	0x0020
        /*0044*/ 	.byte	0x00, 0xf5, 0x21, 0x00


	//----- nvinfo : EIATTR_KPARAM_INFO
	.align		4
.L_15:
        /*0048*/ 	.byte	0x04, 0x17
        /*004a*/ 	.short	(.L_17 - .L_16)
.L_16:
        /*004c*/ 	.word	0x00000000
        /*0050*/ 	.short	0x0003
        /*0052*/ 	.short	0x0018
        /*0054*/ 	.byte	0x00, 0xf5, 0x21, 0x00


	//----- nvinfo : EIATTR_KPARAM_INFO
	.align		4
.L_17:
        /*0058*/ 	.byte	0x04, 0x17
        /*005a*/ 	.short	(.L_19 - .L_18)
.L_18:
        /*005c*/ 	.word	0x00000000
        /*0060*/ 	.short	0x0002
        /*0062*/ 	.short	0x0010
        /*0064*/ 	.byte	0x00, 0xf5, 0x21, 0x00


	//----- nvinfo : EIATTR_KPARAM_INFO
	.align		4
.L_19:
        /*0068*/ 	.byte	0x04, 0x17
        /*006a*/ 	.short	(.L_21 - .L_20)
.L_20:
        /*006c*/ 	.word	0x00000000
        /*0070*/ 	.short	0x0001
        /*0072*/ 	.short	0x0008
        /*0074*/ 	.byte	0x00, 0xf0, 0x21, 0x00


	//----- nvinfo : EIATTR_KPARAM_INFO
	.align		4
.L_21:
        /*0078*/ 	.byte	0x04, 0x17
        /*007a*/ 	.short	(.L_23 - .L_22)
.L_22:
        /*007c*/ 	.word	0x00000000
        /*0080*/ 	.short	0x0000
        /*0082*/ 	.short	0x0000
        /*0084*/ 	.byte	0x00, 0xf5, 0x21, 0x00


	//----- nvinfo : EIATTR_SPARSE_MMA_MASK
	.align		4
.L_23:
        /*0088*/ 	.byte	0x03, 0x50
        /*008a*/ 	.short	0x0000


	//----- nvinfo : EIATTR_MAXREG_COUNT
	.align		4
        /*008c*/ 	.byte	0x03, 0x1b
        /*008e*/ 	.short	0x00ff


	//----- nvinfo : EIATTR_MERCURY_ISA_VERSION
	.align		4
        /*0090*/ 	.byte	0x03, 0x5f
        /*0092*/ 	.short	0x0101


	//----- nvinfo : EIATTR_VRC_CTA_INIT_COUNT
	.align		4
        /*0094*/ 	.byte	0x02, 0x4a
	.zero		1
	.zero		1


	//----- nvinfo : EIATTR_EXIT_INSTR_OFFSETS
	.align		4
        /*0098*/ 	.byte	0x04, 0x1c
        /*009a*/ 	.short	(.L_25 - .L_24)


	//   ....[0]....
.L_24:
        /*009c*/ 	.word	0x000000f0


	//   ....[1]....
        /*00a0*/ 	.word	0x000002f0


	//----- nvinfo : EIATTR_CBANK_PARAM_SIZE
	.align		4
.L_25:
        /*00a4*/ 	.byte	0x03, 0x19
        /*00a6*/ 	.short	0x0034


	//----- nvinfo : EIATTR_PARAM_CBANK
	.align		4
        /*00a8*/ 	.byte	0x04, 0x0a
        /*00aa*/ 	.short	(.L_27 - .L_26)
	.align		4
.L_26:
        /*00ac*/ 	.word	index@(.nv.constant0._Z18kernel_deformationPfyS_S_S_iii)
        /*00b0*/ 	.short	0x0380
        /*00b2*/ 	.short	0x0034


	//----- nvinfo : EIATTR_SW_WAR
	.align		4
.L_27:
        /*00b4*/ 	.byte	0x04, 0x36
        /*00b6*/ 	.short	(.L_29 - .L_28)
.L_28:
        /*00b8*/ 	.word	0x00000008
.L_29:


//--------------------- .nv.callgraph             --------------------------
	.section	.nv.callgraph,"",@"SHT_CUDA_CALLGRAPH"
	.align	4
	.sectionentsize	8
	.align		4
        /*0000*/ 	.word	0x00000000
	.align		4
        /*0004*/ 	.word	0xffffffff
	.align		4
        /*0008*/ 	.word	0x00000000
	.align		4
        /*000c*/ 	.word	0xfffffffe
	.align		4
        /*0010*/ 	.word	0x00000000
	.align		4
        /*0014*/ 	.word	0xfffffffd
	.align		4
        /*0018*/ 	.word	0x00000000
	.align		4
        /*001c*/ 	.word	0xfffffffc


//--------------------- .text._Z18kernel_deformationPfyS_S_S_iii --------------------------
	.section	.text._Z18kernel_deformationPfyS_S_S_iii,"ax",@progbits
	.align	128
        .global         _Z18kernel_deformationPfyS_S_S_iii
        .type           _Z18kernel_deformationPfyS_S_S_iii,@function
        .size           _Z18kernel_deformationPfyS_S_S_iii,(.L_x_1 - _Z18kernel_deformationPfyS_S_S_iii)
        .other          _Z18kernel_deformationPfyS_S_S_iii,@"STO_CUDA_ENTRY STV_DEFAULT"
_Z18kernel_deformationPfyS_S_S_iii:
.text._Z18kernel_deformationPfyS_S_S_iii:
[----:B------:R-:W-:Y:S01]  /*0000*/  LDC R1, c[0x0][0x37c] ;  /* 0x0000df00ff017b82 */ /* 0x000fe20000000800 */
[----:B------:R-:W0:Y:S01]  /*0010*/  S2R R9, SR_CTAID.Y ;  /* 0x0000000000097919 */ /* 0x000e220000002600 */
[----:B------:R-:W1:Y:S01]  /*0020*/  LDCU.64 UR8, c[0x0][0x3a8] ;  /* 0x00007500ff0877ac */ /* 0x000e620008000a00 */
[----:B------:R-:W0:Y:S01]  /*0030*/  S2R R0, SR_TID.Y ;  /* 0x0000000000007919 */ /* 0x000e220000002200 */
[----:B------:R-:W2:Y:S01]  /*0040*/  LDCU UR4, c[0x0][0x3b0] ;  /* 0x00007600ff0477ac */ /* 0x000ea20008000800 */
[----:B------:R-:W3:Y:S01]  /*0050*/  S2R R8, SR_CTAID.X ;  /* 0x0000000000087919 */ /* 0x000ee20000002500 */
[----:B------:R-:W3:Y:S01]  /*0060*/  S2R R3, SR_TID.X ;  /* 0x0000000000037919 */ /* 0x000ee20000002100 */
[----:B------:R-:W4:Y:S01]  /*0070*/  S2R R11, SR_CTAID.Z ;  /* 0x00000000000b7919 */ /* 0x000f220000002700 */
[----:B------:R-:W4:Y:S01]  /*0080*/  S2R R2, SR_TID.Z ;  /* 0x0000000000027919 */ /* 0x000f220000002300 */
[----:B0-----:R-:W-:-:S04]  /*0090*/  LEA R9, R9, R0, 0x4 ;  /* 0x0000000009097211 */ /* 0x001fc800078e20ff */
[----:B-1----:R-:W-:Y:S02]  /*00a0*/  ISETP.GE.AND P0, PT, R9, UR9, PT ;  /* 0x0000000909007c0c */ /* 0x002fe4000bf06270 */
[----:B---3--:R-:W-:-:S04]  /*00b0*/  LEA R8, R8, R3, 0x4 ;  /* 0x0000000308087211 */ /* 0x008fc800078e20ff */
[----:B------:R-:W-:Y:S02]  /*00c0*/  ISETP.GE.OR P0, PT, R8, UR8, P0 ;  /* 0x0000000808007c0c */ /* 0x000fe40008706670 */
[----:B----4-:R-:W-:-:S04]  /*00d0*/  LEA R11, R11, R2, 0x2 ;  /* 0x000000020b0b7211 */ /* 0x010fc800078e10ff */
[----:B--2---:R-:W-:-:S13]  /*00e0*/  ISETP.GE.OR P0, PT, R11, UR4, P0 ;  /* 0x000000040b007c0c */ /* 0x004fda0008706670 */
[----:B------:R-:W-:Y:S05]  /*00f0*/  @P0 EXIT ;  /* 0x000000000000094d */ /* 0x000fea0003800000 */
[----:B------:R-:W0:Y:S01]  /*0100*/  LDC.64 R4, c[0x0][0x390] ;  /* 0x0000e400ff047b82 */ /* 0x000e220000000a00 */
[----:B------:R-:W1:Y:S01]  /*0110*/  LDCU.64 UR6, c[0x0][0x358] ;  /* 0x00006b00ff0677ac */ /* 0x000e620008000a00 */
[----:B------:R-:W-:-:S04]  /*0120*/  IMAD R0, R11, UR8, R8 ;  /* 0x000000080b007c24 */ /* 0x000fc8000f8e0208 */
[----:B------:R-:W-:Y:S02]  /*0130*/  IMAD R0, R0, UR9, R9 ;  /* 0x0000000900007c24 */ /* 0x000fe4000f8e0209 */
[----:B------:R-:W2:Y:S08]  /*0140*/  LDC.64 R2, c[0x0][0x398] ;  /* 0x0000e600ff027b82 */ /* 0x000eb00000000a00 */
[----:B------:R-:W3:Y:S01]  /*0150*/  LDC.64 R6, c[0x0][0x3a0] ;  /* 0x0000e800ff067b82 */ /* 0x000ee20000000a00 */
[----:B0-----:R-:W-:-:S06]  /*0160*/  IMAD.WIDE R4, R0, 0x4, R4 ;  /* 0x0000000400047825 */ /* 0x001fcc00078e0204 */
[----:B-1----:R-:W4:Y:S01]  /*0170*/  LDG.E R5, desc[UR6][R4.64] ;  /* 0x0000000604057981 */ /* 0x002f22000c1e1900 */
[----:B--2---:R-:W-:-:S06]  /*0180*/  IMAD.WIDE R2, R0, 0x4, R2 ;  /* 0x0000000400027825 */ /* 0x004fcc00078e0202 */
[----:B------:R-:W2:Y:S01]  /*0190*/  LDG.E R2, desc[UR6][R2.64] ;  /* 0x0000000602027981 */ /* 0x000ea2000c1e1900 */
[----:B---3--:R-:W-:-:S06]  /*01a0*/  IMAD.WIDE R6, R0, 0x4, R6 ;  /* 0x0000000400067825 */ /* 0x008fcc00078e0206 */
[----:B------:R0:W3:Y:S01]  /*01b0*/  LDG.E R6, desc[UR6][R6.64] ;  /* 0x0000000606067981 */ /* 0x0000e2000c1e1900 */
[----:B------:R-:W-:Y:S01]  /*01c0*/  I2FP.F32.S32 R8, R8 ;  /* 0x0000000800087245 */ /* 0x000fe20000201400 */
[----:B------:R-:W1:Y:S01]  /*01d0*/  LDCU UR4, c[0x0][0x388] ;  /* 0x00007100ff0477ac */ /* 0x000e620008000800 */
[----:B------:R-:W-:Y:S02]  /*01e0*/  IADD3 R9, PT, PT, R9, 0x1, RZ ;  /* 0x0000000109097810 */ /* 0x000fe40007ffe0ff */
[----:B------:R-:W-:Y:S01]  /*01f0*/  IADD3 R11, PT, PT, R11, 0x1, RZ ;  /* 0x000000010b0b7810 */ /* 0x000fe20007ffe0ff */
[----:B------:R-:W-:Y:S01]  /*0200*/  FADD R8, R8, 1 ;  /* 0x3f80000008087421 */ /* 0x000fe20000000000 */
[----:B------:R-:W-:Y:S02]  /*0210*/  I2FP.F32.U32 R9, R9 ;  /* 0x0000000900097245 */ /* 0x000fe40000201000 */
[----:B------:R-:W-:Y:S01]  /*0220*/  I2FP.F32.U32 R11, R11 ;  /* 0x0000000b000b7245 */ /* 0x000fe20000201000 */
[----:B0-----:R-:W-:Y:S01]  /*0230*/  HFMA2 R7, -RZ, RZ, -3, 0 ;  /* 0xc2000000ff077431 */ /* 0x001fe200000001ff */
[----:B------:R-:W-:Y:S01]  /*0240*/  UMOV UR5, URZ ;  /* 0x000000ff00057c82 */ /* 0x000fe20008000000 */
[----:B----4-:R-:W-:-:S04]  /*0250*/  FADD R8, R8, R5 ;  /* 0x0000000508087221 */ /* 0x010fc80000000000 */
[----:B------:R-:W-:Y:S01]  /*0260*/  FADD R5, R8, -0.5 ;  /* 0xbf00000008057421 */ /* 0x000fe20000000000 */
[----:B--2---:R-:W-:-:S04]  /*0270*/  FADD R9, R9, R2 ;  /* 0x0000000209097221 */ /* 0x004fc80000000000 */
[----:B------:R-:W-:Y:S01]  /*0280*/  FADD R4, R9, -0.5 ;  /* 0xbf00000009047421 */ /* 0x000fe20000000000 */
[----:B---3--:R-:W-:-:S04]  /*0290*/  FADD R11, R11, R6 ;  /* 0x000000060b0b7221 */ /* 0x008fc80000000000 */
[----:B------:R-:W-:-:S04]  /*02a0*/  FADD R6, R11, -0.5 ;  /* 0xbf0000000b067421 */ /* 0x000fc80000000000 */
[----:B-1----:R-:W5:Y:S01]  /*02b0*/  TEX.LL RZ, R5, R4, R7, UR4, 3D, 0x1 ;  /* 0x48ff040704057f60 */ /* 0x002f6200089e01ff */
[----:B------:R-:W0:Y:S02]  /*02c0*/  LDC.64 R2, c[0x0][0x380] ;  /* 0x0000e000ff027b82 */ /* 0x000e240000000a00 */
[----:B0-----:R-:W-:-:S05]  /*02d0*/  IMAD.WIDE R2, R0, 0x4, R2 ;  /* 0x0000000400027825 */ /* 0x001fca00078e0202 */
[----:B-----5:R-:W-:Y:S01]  /*02e0*/  STG.E desc[UR6][R2.64], R5 ;  /* 0x0000000502007986 */ /* 0x020fe2000c101906 */
[----:B------:R-:W-:Y:S05]  /*02f0*/  EXIT ;  /* 0x000000000000794d */ /* 0x000fea0003800000 */
.L_x_0:
[----:B------:R-:W-:-:S00]  /*0300*/  BRA `(.L_x_0) ;  /* 0xfffffffc00fc7947 */ /* 0x000fc0000383ffff */
[----:B------:R-:W-:-:S00]  /*0310*/  NOP ;  /* 0x0000000000007918 */ /* 0x000fc00000000000 */
        /* <DEDUP_REMOVED lines=14> */
.L_x_1:


//--------------------- .nv.shared.reserved.0     --------------------------
	.section	.nv.shared.reserved.0,"aw",@nobits
	.weak		__nv_reservedSMEM_offset_0_alias
	.size		__nv_reservedSMEM_offset_0_alias, 0, 64
	.other		__nv_reservedSMEM_offset_0_alias,@"STO_CUDA_RESERVED_SHARED STV_DEFAULT"
__nv_reservedSMEM_offset_0_alias:
	.zero		0
	.zero		64


//--------------------- .nv.constant0._Z18kernel_deformationPfyS_S_S_iii --------------------------
	.section	.nv.constant0._Z18kernel_deformationPfyS_S_S_iii,"a",@progbits
	.sectionflags	@""
	.align	4
.nv.constant0._Z18kernel_deformationPfyS_S_S_iii:
	.zero		948


//--------------------- SYMBOLS --------------------------

	.type		.nv.reservedSmem.offset0,@object
	.size		.nv.reservedSmem.offset0,0x4
